//
// Generated by NVIDIA NVVM Compiler
//
// Compiler Build ID: CL-36424714
// Cuda compilation tools, release 13.0, V13.0.88
// Based on NVVM 20.0.0
//

.version 9.0
.target sm_100
.address_size 64

	// .globl	_Z15reduceTreeBasedPfS_i
// _ZZ15reduceTreeBasedPfS_iE10sharedData has been demoted
// _ZZ24reduceTreeBasedOptimizedPfS_iE10sharedData has been demoted

.visible .entry _Z15reduceTreeBasedPfS_i(
	.param .u64 .ptr .align 1 _Z15reduceTreeBasedPfS_i_param_0,
	.param .u64 .ptr .align 1 _Z15reduceTreeBasedPfS_i_param_1,
	.param .u32 _Z15reduceTreeBasedPfS_i_param_2
)
{
	.reg .pred 	%p<6>;
	.reg .b32 	%r<14>;
	.reg .b32 	%f<9>;
	.reg .b64 	%rd<9>;
	// demoted variable
	.shared .align 4 .b8 _ZZ15reduceTreeBasedPfS_iE10sharedData[1024];
	ld.param.u64 	%rd1, [_Z15reduceTreeBasedPfS_i_param_0];
	ld.param.u64 	%rd2, [_Z15reduceTreeBasedPfS_i_param_1];
	ld.param.u32 	%r8, [_Z15reduceTreeBasedPfS_i_param_2];
	mov.u32 	%r1, %ctaid.x;
	mov.u32 	%r13, %ntid.x;
	mov.u32 	%r3, %tid.x;
	mad.lo.s32 	%r4, %r1, %r13, %r3;
	setp.ge.u32 	%p1, %r4, %r8;
	mov.f32 	%f8, 0f00000000;
	@%p1 bra 	$L__BB0_2;
	cvta.to.global.u64 	%rd3, %rd1;
	mul.wide.u32 	%rd4, %r4, 4;
	add.s64 	%rd5, %rd3, %rd4;
	ld.global.f32 	%f8, [%rd5];
$L__BB0_2:
	shl.b32 	%r9, %r3, 2;
	mov.u32 	%r10, _ZZ15reduceTreeBasedPfS_iE10sharedData;
	add.s32 	%r5, %r10, %r9;
	st.shared.f32 	[%r5], %f8;
	bar.sync 	0;
	setp.lt.u32 	%p2, %r13, 2;
	@%p2 bra 	$L__BB0_6;
$L__BB0_3:
	shr.u32 	%r7, %r13, 1;
	setp.ge.u32 	%p3, %r3, %r7;
	@%p3 bra 	$L__BB0_5;
	shl.b32 	%r11, %r7, 2;
	add.s32 	%r12, %r5, %r11;
	ld.shared.f32 	%f4, [%r12];
	ld.shared.f32 	%f5, [%r5];
	add.f32 	%f6, %f4, %f5;
	st.shared.f32 	[%r5], %f6;
$L__BB0_5:
	bar.sync 	0;
	setp.gt.u32 	%p4, %r13, 3;
	mov.u32 	%r13, %r7;
	@%p4 bra 	$L__BB0_3;
$L__BB0_6:
	setp.ne.s32 	%p5, %r3, 0;
	@%p5 bra 	$L__BB0_8;
	ld.shared.f32 	%f7, [_ZZ15reduceTreeBasedPfS_iE10sharedData];
	cvta.to.global.u64 	%rd6, %rd2;
	mul.wide.u32 	%rd7, %r1, 4;
	add.s64 	%rd8, %rd6, %rd7;
	st.global.f32 	[%rd8], %f7;
$L__BB0_8:
	ret;

}
	// .globl	_Z24reduceTreeBasedOptimizedPfS_i
.visible .entry _Z24reduceTreeBasedOptimizedPfS_i(
	.param .u64 .ptr .align 1 _Z24reduceTreeBasedOptimizedPfS_i_param_0,
	.param .u64 .ptr .align 1 _Z24reduceTreeBasedOptimizedPfS_i_param_1,
	.param .u32 _Z24reduceTreeBasedOptimizedPfS_i_param_2
)
{
	.reg .pred 	%p<7>;
	.reg .b32 	%r<14>;
	.reg .b32 	%f<27>;
	.reg .b64 	%rd<9>;
	// demoted variable
	.shared .align 4 .b8 _ZZ24reduceTreeBasedOptimizedPfS_iE10sharedData[1024];
	ld.param.u64 	%rd1, [_Z24reduceTreeBasedOptimizedPfS_i_param_0];
	ld.param.u64 	%rd2, [_Z24reduceTreeBasedOptimizedPfS_i_param_1];
	ld.param.u32 	%r8, [_Z24reduceTreeBasedOptimizedPfS_i_param_2];
	mov.u32 	%r1, %ctaid.x;
	mov.u32 	%r13, %ntid.x;
	mov.u32 	%r3, %tid.x;
	mad.lo.s32 	%r4, %r1, %r13, %r3;
	setp.ge.u32 	%p1, %r4, %r8;
	mov.f32 	%f26, 0f00000000;
	@%p1 bra 	$L__BB1_2;
	cvta.to.global.u64 	%rd3, %rd1;
	mul.wide.u32 	%rd4, %r4, 4;
	add.s64 	%rd5, %rd3, %rd4;
	ld.global.f32 	%f26, [%rd5];
$L__BB1_2:
	shl.b32 	%r9, %r3, 2;
	mov.u32 	%r10, _ZZ24reduceTreeBasedOptimizedPfS_iE10sharedData;
	add.s32 	%r5, %r10, %r9;
	st.shared.f32 	[%r5], %f26;
	bar.sync 	0;
	setp.lt.u32 	%p2, %r13, 66;
	@%p2 bra 	$L__BB1_6;
$L__BB1_3:
	shr.u32 	%r7, %r13, 1;
	setp.ge.u32 	%p3, %r3, %r7;
	@%p3 bra 	$L__BB1_5;
	shl.b32 	%r11, %r7, 2;
	add.s32 	%r12, %r5, %r11;
	ld.shared.f32 	%f4, [%r12];
	ld.shared.f32 	%f5, [%r5];
	add.f32 	%f6, %f4, %f5;
	st.shared.f32 	[%r5], %f6;
$L__BB1_5:
	bar.sync 	0;
	setp.gt.u32 	%p4, %r13, 131;
	mov.u32 	%r13, %r7;
	@%p4 bra 	$L__BB1_3;
$L__BB1_6:
	setp.gt.u32 	%p5, %r3, 31;
	@%p5 bra 	$L__BB1_9;
	ld.volatile.shared.f32 	%f7, [%r5+128];
	ld.volatile.shared.f32 	%f8, [%r5];
	add.f32 	%f9, %f7, %f8;
	st.volatile.shared.f32 	[%r5], %f9;
	ld.volatile.shared.f32 	%f10, [%r5+64];
	ld.volatile.shared.f32 	%f11, [%r5];
	add.f32 	%f12, %f10, %f11;
	st.volatile.shared.f32 	[%r5], %f12;
	ld.volatile.shared.f32 	%f13, [%r5+32];
	ld.volatile.shared.f32 	%f14, [%r5];
	add.f32 	%f15, %f13, %f14;
	st.volatile.shared.f32 	[%r5], %f15;
	ld.volatile.shared.f32 	%f16, [%r5+16];
	ld.volatile.shared.f32 	%f17, [%r5];
	add.f32 	%f18, %f16, %f17;
	st.volatile.shared.f32 	[%r5], %f18;
	ld.volatile.shared.f32 	%f19, [%r5+8];
	ld.volatile.shared.f32 	%f20, [%r5];
	add.f32 	%f21, %f19, %f20;
	st.volatile.shared.f32 	[%r5], %f21;
	ld.volatile.shared.f32 	%f22, [%r5+4];
	ld.volatile.shared.f32 	%f23, [%r5];
	add.f32 	%f24, %f22, %f23;
	st.volatile.shared.f32 	[%r5], %f24;
	setp.ne.s32 	%p6, %r3, 0;
	@%p6 bra 	$L__BB1_9;
	ld.shared.f32 	%f25, [_ZZ24reduceTreeBasedOptimizedPfS_iE10sharedData];
	cvta.to.global.u64 	%rd6, %rd2;
	mul.wide.u32 	%rd7, %r1, 4;
	add.s64 	%rd8, %rd6, %rd7;
	st.global.f32 	[%rd8], %f25;
$L__BB1_9:
	ret;

}


// ===== COMPILED SASS (sm_100) =====

	.target	sm_100

	.elftype	@"ET_EXEC"


//--------------------- .note.nv.tkinfo           --------------------------
	.section	.note.nv.tkinfo,"",@"SHT_NOTE"
	.sectionflags	@"SHF_NOTE_NV_TKINFO"
	.tkinfo
        /*0018*/ 	.word	0x00000002
        /*0030*/ 	.string	""
        /*0030*/ 	.string	"ptxas"
        /*0030*/ 	.string	"Cuda compilation tools, release 13.0, V13.0.88"
        /*0030*/ 	.string	"Build cuda_13.0.r13.0/compiler.36424714_0"
        /*0030*/ 	.string	"-arch sm_100 -m 64 "



//--------------------- .note.nv.cuinfo           --------------------------
	.section	.note.nv.cuinfo,"",@"SHT_NOTE"
	.sectionflags	@"SHF_NOTE_NV_CUINFO"
        /*0018*/ 	.short	0x0002
        /*001a*/ 	.short	0x0064
        /*001c*/ 	.short	0x0082
	.zero		2


//--------------------- .nv.info                  --------------------------
	.section	.nv.info,"",@"SHT_CUDA_INFO"
	.align	4


	//----- nvinfo : EIATTR_REGCOUNT
	.align		4
        /*0000*/ 	.byte	0x04, 0x2f
        /*0002*/ 	.short	(.L_1 - .L_0)
	.align		4
.L_0:
        /*0004*/ 	.word	index@(_Z15reduceTreeBasedPfS_i)
        /*0008*/ 	.word	0x0000000b


	//----- nvinfo : EIATTR_FRAME_SIZE
	.align		4
.L_1:
        /*000c*/ 	.byte	0x04, 0x11
        /*000e*/ 	.short	(.L_3 - .L_2)
	.align		4
.L_2:
        /*0010*/ 	.word	index@(_Z15reduceTreeBasedPfS_i)
        /*0014*/ 	.word	0x00000000


	//----- nvinfo : EIATTR_REGCOUNT
	.align		4
.L_3:
        /*0018*/ 	.byte	0x04, 0x2f
        /*001a*/ 	.short	(.L_5 - .L_4)
	.align		4
.L_4:
        /*001c*/ 	.word	index@(_Z24reduceTreeBasedOptimizedPfS_i)
        /*0020*/ 	.word	0x0000000b


	//----- nvinfo : EIATTR_FRAME_SIZE
	.align		4
.L_5:
        /*0024*/ 	.byte	0x04, 0x11
        /*0026*/ 	.short	(.L_7 - .L_6)
	.align		4
.L_6:
        /*0028*/ 	.word	index@(_Z24reduceTreeBasedOptimizedPfS_i)
        /*002c*/ 	.word	0x00000000


	//----- nvinfo : EIATTR_MIN_STACK_SIZE
	.align		4
.L_7:
        /*0030*/ 	.byte	0x04, 0x12
        /*0032*/ 	.short	(.L_9 - .L_8)
	.align		4
.L_8:
        /*0034*/ 	.word	index@(_Z24reduceTreeBasedOptimizedPfS_i)
        /*0038*/ 	.word	0x00000000


	//----- nvinfo : EIATTR_MIN_STACK_SIZE
	.align		4
.L_9:
        /*003c*/ 	.byte	0x04, 0x12
        /*003e*/ 	.short	(.L_11 - .L_10)
	.align		4
.L_10:
        /*0040*/ 	.word	index@(_Z15reduceTreeBasedPfS_i)
        /*0044*/ 	.word	0x00000000
.L_11:


//--------------------- .nv.compat                --------------------------
	.section	.nv.compat,"",@"SHT_CUDA_COMPAT_INFO"
	.align	4
        /*0000*/ 	.byte	0x02, 0x09, 0x00, 0x00, 0x02, 0x02, 0x01, 0x00, 0x02, 0x05, 0x05, 0x00, 0x03, 0x07, 0x01, 0x01
        /*0010*/ 	.byte	0x02, 0x03, 0x00, 0x00, 0x02, 0x06, 0x01, 0x00, 0x04, 0x0b, 0x08, 0x00, 0x09, 0x00, 0x00, 0x00
        /*0020*/ 	.byte	0x00, 0x00, 0x00, 0x00


//--------------------- .nv.info._Z24reduceTreeBasedOptimizedPfS_i --------------------------
	.section	.nv.info._Z24reduceTreeBasedOptimizedPfS_i,"",@"SHT_CUDA_INFO"
	.sectionflags	@""
	.align	4


	//----- nvinfo : EIATTR_CUDA_API_VERSION
	.align		4
        /*0000*/ 	.byte	0x04, 0x37
        /*0002*/ 	.short	(.L_13 - .L_12)
.L_12:
        /*0004*/ 	.word	0x00000082


	//----- nvinfo : EIATTR_KPARAM_INFO
	.align		4
.L_13:
        /*0008*/ 	.byte	0x04, 0x17
        /*000a*/ 	.short	(.L_15 - .L_14)
.L_14:
        /*000c*/ 	.word	0x00000000
        /*0010*/ 	.short	0x0002
        /*0012*/ 	.short	0x0010
        /*0014*/ 	.byte	0x00, 0xf0, 0x11, 0x00


	//----- nvinfo : EIATTR_KPARAM_INFO
	.align		4
.L_15:
        /*0018*/ 	.byte	0x04, 0x17
        /*001a*/ 	.short	(.L_17 - .L_16)
.L_16:
        /*001c*/ 	.word	0x00000000
        /*0020*/ 	.short	0x0001
        /*0022*/ 	.short	0x0008
        /*0024*/ 	.byte	0x00, 0xf5, 0x21, 0x00


	//----- nvinfo : EIATTR_KPARAM_INFO
	.align		4
.L_17:
        /*0028*/ 	.byte	0x04, 0x17
        /*002a*/ 	.short	(.L_19 - .L_18)
.L_18:
        /*002c*/ 	.word	0x00000000
        /*0030*/ 	.short	0x0000
        /*0032*/ 	.short	0x0000
        /*0034*/ 	.byte	0x00, 0xf5, 0x21, 0x00


	//----- nvinfo : EIATTR_SPARSE_MMA_MASK
	.align		4
.L_19:
        /*0038*/ 	.byte	0x03, 0x50
        /*003a*/ 	.short	0x0000


	//----- nvinfo : EIATTR_MAXREG_COUNT
	.align		4
        /*003c*/ 	.byte	0x03, 0x1b
        /*003e*/ 	.short	0x00ff


	//----- nvinfo : EIATTR_NUM_BARRIERS
	.align		4
        /*0040*/ 	.byte	0x02, 0x4c
        /*0042*/ 	.byte	0x01
	.zero		1


	//----- nvinfo : EIATTR_MERCURY_ISA_VERSION
	.align		4
        /*0044*/ 	.byte	0x03, 0x5f
        /*0046*/ 	.short	0x0101


	//----- nvinfo : EIATTR_VRC_CTA_INIT_COUNT
	.align		4
        /*0048*/ 	.byte	0x02, 0x4a
	.zero		1
	.zero		1


	//----- nvinfo : EIATTR_EXIT_INSTR_OFFSETS
	.align		4
        /*004c*/ 	.byte	0x04, 0x1c
        /*004e*/ 	.short	(.L_21 - .L_20)


	//   ....[0]....
.L_20:
        /*0050*/ 	.word	0x00000210


	//   ....[1]....
        /*0054*/ 	.word	0x000003b0


	//   ....[2]....
        /*0058*/ 	.word	0x00000430


	//----- nvinfo : EIATTR_CBANK_PARAM_SIZE
	.align		4
.L_21:
        /*005c*/ 	.byte	0x03, 0x19
        /*005e*/ 	.short	0x0014


	//----- nvinfo : EIATTR_PARAM_CBANK
	.align		4
        /*0060*/ 	.byte	0x04, 0x0a
        /*0062*/ 	.short	(.L_23 - .L_22)
	.align		4
.L_22:
        /*0064*/ 	.word	index@(.nv.constant0._Z24reduceTreeBasedOptimizedPfS_i)
        /*0068*/ 	.short	0x0380
        /*006a*/ 	.short	0x0014


	//----- nvinfo : EIATTR_SW_WAR
	.align		4
.L_23:
        /*006c*/ 	.byte	0x04, 0x36
        /*006e*/ 	.short	(.L_25 - .L_24)
.L_24:
        /*0070*/ 	.word	0x00000008
.L_25:


//--------------------- .nv.info._Z15reduceTreeBasedPfS_i --------------------------
	.section	.nv.info._Z15reduceTreeBasedPfS_i,"",@"SHT_CUDA_INFO"
	.sectionflags	@""
	.align	4


	//----- nvinfo : EIATTR_CUDA_API_VERSION
	.align		4
        /*0000*/ 	.byte	0x04, 0x37
        /*0002*/ 	.short	(.L_27 - .L_26)
.L_26:
        /*0004*/ 	.word	0x00000082


	//----- nvinfo : EIATTR_KPARAM_INFO
	.align		4
.L_27:
        /*0008*/ 	.byte	0x04, 0x17
        /*000a*/ 	.short	(.L_29 - .L_28)
.L_28:
        /*000c*/ 	.word	0x00000000
        /*0010*/ 	.short	0x0002
        /*0012*/ 	.short	0x0010
        /*0014*/ 	.byte	0x00, 0xf0, 0x11, 0x00


	//----- nvinfo : EIATTR_KPARAM_INFO
	.align		4
.L_29:
        /*0018*/ 	.byte	0x04, 0x17
        /*001a*/ 	.short	(.L_31 - .L_30)
.L_30:
        /*001c*/ 	.word	0x00000000
        /*0020*/ 	.short	0x0001
        /*0022*/ 	.short	0x0008
        /*0024*/ 	.byte	0x00, 0xf5, 0x21, 0x00


	//----- nvinfo : EIATTR_KPARAM_INFO
	.align		4
.L_31:
        /*0028*/ 	.byte	0x04, 0x17
        /*002a*/ 	.short	(.L_33 - .L_32)
.L_32:
        /*002c*/ 	.word	0x00000000
        /*0030*/ 	.short	0x0000
        /*0032*/ 	.short	0x0000
        /*0034*/ 	.byte	0x00, 0xf5, 0x21, 0x00


	//----- nvinfo : EIATTR_SPARSE_MMA_MASK
	.align		4
.L_33:
        /*0038*/ 	.byte	0x03, 0x50
        /*003a*/ 	.short	0x0000


	//----- nvinfo : EIATTR_MAXREG_COUNT
	.align		4
        /*003c*/ 	.byte	0x03, 0x1b
        /*003e*/ 	.short	0x00ff


	//----- nvinfo : EIATTR_NUM_BARRIERS
	.align		4
        /*0040*/ 	.byte	0x02, 0x4c
        /*0042*/ 	.byte	0x01
	.zero		1


	//----- nvinfo : EIATTR_MERCURY_ISA_VERSION
	.align		4
        /*0044*/ 	.byte	0x03, 0x5f
        /*0046*/ 	.short	0x0101


	//----- nvinfo : EIATTR_VRC_CTA_INIT_COUNT
	.align		4
        /*0048*/ 	.byte	0x02, 0x4a
	.zero		1
	.zero		1


	//----- nvinfo : EIATTR_EXIT_INSTR_OFFSETS
	.align		4
        /*004c*/ 	.byte	0x04, 0x1c
        /*004e*/ 	.short	(.L_35 - .L_34)


	//   ....[0]....
.L_34:
        /*0050*/ 	.word	0x00000210


	//   ....[1]....
        /*0054*/ 	.word	0x00000290


	//----- nvinfo : EIATTR_CBANK_PARAM_SIZE
	.align		4
.L_35:
        /*0058*/ 	.byte	0x03, 0x19
        /*005a*/ 	.short	0x0014


	//----- nvinfo : EIATTR_PARAM_CBANK
	.align		4
        /*005c*/ 	.byte	0x04, 0x0a
        /*005e*/ 	.short	(.L_37 - .L_36)
	.align		4
.L_36:
        /*0060*/ 	.word	index@(.nv.constant0._Z15reduceTreeBasedPfS_i)
        /*0064*/ 	.short	0x0380
        /*0066*/ 	.short	0x0014


	//----- nvinfo : EIATTR_SW_WAR
	.align		4
.L_37:
        /*0068*/ 	.byte	0x04, 0x36
        /*006a*/ 	.short	(.L_39 - .L_38)
.L_38:
        /*006c*/ 	.word	0x00000008
.L_39:


//--------------------- .nv.callgraph             --------------------------
	.section	.nv.callgraph,"",@"SHT_CUDA_CALLGRAPH"
	.align	4
	.sectionentsize	8
	.align		4
        /*0000*/ 	.word	0x00000000
	.align		4
        /*0004*/ 	.word	0xffffffff
	.align		4
        /*0008*/ 	.word	0x00000000
	.align		4
        /*000c*/ 	.word	0xfffffffe
	.align		4
        /*0010*/ 	.word	0x00000000
	.align		4
        /*0014*/ 	.word	0xfffffffd
	.align		4
        /*0018*/ 	.word	0x00000000
	.align		4
        /*001c*/ 	.word	0xfffffffc


//--------------------- .text._Z24reduceTreeBasedOptimizedPfS_i --------------------------
	.section	.text._Z24reduceTreeBasedOptimizedPfS_i,"ax",@progbits
	.align	128
        .global         _Z24reduceTreeBasedOptimizedPfS_i
        .type           _Z24reduceTreeBasedOptimizedPfS_i,@function
        .size           _Z24reduceTreeBasedOptimizedPfS_i,(.L_x_6 - _Z24reduceTreeBasedOptimizedPfS_i)
        .other          _Z24reduceTreeBasedOptimizedPfS_i,@"STO_CUDA_ENTRY STV_DEFAULT"
_Z24reduceTreeBasedOptimizedPfS_i:
.text._Z24reduceTreeBasedOptimizedPfS_i:
[----:B------:R-:W-:Y:S01]  /*0000*/  LDC R1, c[0x0][0x37c] ;  /* 0x0000df00ff017b82 */ /* 0x000fe20000000800 */
[----:B------:R-:W0:Y:S01]  /*0010*/  S2R R0, SR_CTAID.X ;  /* 0x0000000000007919 */ /* 0x000e220000002500 */
[----:B------:R-:W0:Y:S01]  /*0020*/  LDCU UR8, c[0x0][0x360] ;  /* 0x00006c00ff0877ac */ /* 0x000e220008000800 */
[----:B------:R-:W-:Y:S01]  /*0030*/  HFMA2 R6, -RZ, RZ, 0, 0 ;  /* 0x00000000ff067431 */ /* 0x000fe200000001ff */
[----:B------:R-:W0:Y:S01]  /*0040*/  S2R R3, SR_TID.X ;  /* 0x0000000000037919 */ /* 0x000e220000002100 */
[----:B------:R-:W1:Y:S01]  /*0050*/  LDCU UR4, c[0x0][0x390] ;  /* 0x00007200ff0477ac */ /* 0x000e620008000800 */
[----:B------:R-:W2:Y:S01]  /*0060*/  LDCU.64 UR6, c[0x0][0x358] ;  /* 0x00006b00ff0677ac */ /* 0x000ea20008000a00 */
[----:B0-----:R-:W-:-:S05]  /*0070*/  IMAD R7, R0, UR8, R3 ;  /* 0x0000000800077c24 */ /* 0x001fca000f8e0203 */
[----:B-1----:R-:W-:-:S13]  /*0080*/  ISETP.GE.U32.AND P0, PT, R7, UR4, PT ;  /* 0x0000000407007c0c */ /* 0x002fda000bf06070 */
[----:B------:R-:W0:Y:S02]  /*0090*/  @!P0 LDC.64 R4, c[0x0][0x380] ;  /* 0x0000e000ff048b82 */ /* 0x000e240000000a00 */
[----:B0-----:R-:W-:-:S05]  /*00a0*/  @!P0 IMAD.WIDE.U32 R4, R7, 0x4, R4 ;  /* 0x0000000407048825 */ /* 0x001fca00078e0004 */
[----:B--2---:R-:W2:Y:S01]  /*00b0*/  @!P0 LDG.E R6, desc[UR6][R4.64] ;  /* 0x0000000604068981 */ /* 0x004ea2000c1e1900 */
[----:B------:R-:W0:Y:S01]  /*00c0*/  S2UR UR5, SR_CgaCtaId ;  /* 0x00000000000579c3 */ /* 0x000e220000008800 */
[----:B------:R-:W-:Y:S01]  /*00d0*/  MOV R2, UR8 ;  /* 0x0000000800027c02 */ /* 0x000fe20008000f00 */
[----:B------:R-:W-:Y:S01]  /*00e0*/  UMOV UR4, 0x400 ;  /* 0x0000040000047882 */ /* 0x000fe20000000000 */
[----:B------:R-:W-:Y:S02]  /*00f0*/  ISETP.GT.U32.AND P0, PT, R3, 0x1f, PT ;  /* 0x0000001f0300780c */ /* 0x000fe40003f04070 */
[----:B------:R-:W-:Y:S01]  /*0100*/  ISETP.GE.U32.AND P1, PT, R2, 0x42, PT ;  /* 0x000000420200780c */ /* 0x000fe20003f26070 */
[----:B0-----:R-:W-:-:S06]  /*0110*/  ULEA UR4, UR5, UR4, 0x18 ;  /* 0x0000000405047291 */ /* 0x001fcc000f8ec0ff */
[----:B------:R-:W-:-:S05]  /*0120*/  LEA R7, R3, UR4, 0x2 ;  /* 0x0000000403077c11 */ /* 0x000fca000f8e10ff */
[----:B--2---:R0:W-:Y:S01]  /*0130*/  STS [R7], R6 ;  /* 0x0000000607007388 */ /* 0x0041e20000000800 */
[----:B------:R-:W-:Y:S06]  /*0140*/  BAR.SYNC.DEFER_BLOCKING 0x0 ;  /* 0x0000000000007b1d */ /* 0x000fec0000010000 */
[----:B------:R-:W-:Y:S05]  /*0150*/  @!P1 BRA `(.L_x_0) ;  /* 0x00000000002c9947 */ /* 0x000fea0003800000 */
.L_x_1:
[----:B------:R-:W-:-:S04]  /*0160*/  SHF.R.U32.HI R8, RZ, 0x1, R2 ;  /* 0x00000001ff087819 */ /* 0x000fc80000011602 */
[----:B------:R-:W-:-:S13]  /*0170*/  ISETP.GE.U32.AND P1, PT, R3, R8, PT ;  /* 0x000000080300720c */ /* 0x000fda0003f26070 */
[----:B------:R-:W-:Y:S01]  /*0180*/  @!P1 LEA R4, R8, R7, 0x2 ;  /* 0x0000000708049211 */ /* 0x000fe200078e10ff */
[----:B------:R-:W-:Y:S05]  /*0190*/  @!P1 LDS R5, [R7] ;  /* 0x0000000007059984 */ /* 0x000fea0000000800 */
[----:B------:R-:W0:Y:S02]  /*01a0*/  @!P1 LDS R4, [R4] ;  /* 0x0000000004049984 */ /* 0x000e240000000800 */
[----:B0-----:R-:W-:-:S05]  /*01b0*/  @!P1 FADD R6, R4, R5 ;  /* 0x0000000504069221 */ /* 0x001fca0000000000 */
[----:B------:R1:W-:Y:S01]  /*01c0*/  @!P1 STS [R7], R6 ;  /* 0x0000000607009388 */ /* 0x0003e20000000800 */
[----:B------:R-:W-:Y:S01]  /*01d0*/  BAR.SYNC.DEFER_BLOCKING 0x0 ;  /* 0x0000000000007b1d */ /* 0x000fe20000010000 */
[----:B------:R-:W-:Y:S02]  /*01e0*/  ISETP.GT.U32.AND P1, PT, R2, 0x83, PT ;  /* 0x000000830200780c */ /* 0x000fe40003f24070 */
[----:B------:R-:W-:-:S11]  /*01f0*/  MOV R2, R8 ;  /* 0x0000000800027202 */ /* 0x000fd60000000f00 */
[----:B-1----:R-:W-:Y:S05]  /*0200*/  @P1 BRA `(.L_x_1) ;  /* 0xfffffffc00d41947 */ /* 0x002fea000383ffff */
.L_x_0:
[----:B------:R-:W-:Y:S05]  /*0210*/  @P0 EXIT ;  /* 0x000000000000094d */ /* 0x000fea0003800000 */
[----:B------:R-:W-:Y:S01]  /*0220*/  LDS R2, [R7+0x80] ;  /* 0x0000800007027984 */ /* 0x000fe20000000800 */
[----:B------:R-:W-:-:S03]  /*0230*/  ISETP.NE.AND P0, PT, R3, RZ, PT ;  /* 0x000000ff0300720c */ /* 0x000fc60003f05270 */
[----:B------:R-:W1:Y:S02]  /*0240*/  LDS R5, [R7] ;  /* 0x0000000007057984 */ /* 0x000e640000000800 */
[----:B-1----:R-:W-:-:S05]  /*0250*/  FADD R2, R2, R5 ;  /* 0x0000000502027221 */ /* 0x002fca0000000000 */
[----:B------:R-:W-:Y:S04]  /*0260*/  STS [R7], R2 ;  /* 0x0000000207007388 */ /* 0x000fe80000000800 */
[----:B------:R-:W-:Y:S04]  /*0270*/  LDS R4, [R7+0x40] ;  /* 0x0000400007047984 */ /* 0x000fe80000000800 */
[----:B------:R-:W1:Y:S02]  /*0280*/  LDS R5, [R7] ;  /* 0x0000000007057984 */ /* 0x000e640000000800 */
[----:B-1----:R-:W-:-:S05]  /*0290*/  FADD R4, R4, R5 ;  /* 0x0000000504047221 */ /* 0x002fca0000000000 */
[----:B------:R-:W-:Y:S04]  /*02a0*/  STS [R7], R4 ;  /* 0x0000000407007388 */ /* 0x000fe80000000800 */
[----:B------:R-:W-:Y:S04]  /*02b0*/  LDS R5, [R7+0x20] ;  /* 0x0000200007057984 */ /* 0x000fe80000000800 */
[----:B0-----:R-:W0:Y:S02]  /*02c0*/  LDS R6, [R7] ;  /* 0x0000000007067984 */ /* 0x001e240000000800 */
[----:B0-----:R-:W-:-:S05]  /*02d0*/  FADD R6, R5, R6 ;  /* 0x0000000605067221 */ /* 0x001fca0000000000 */
[----:B------:R-:W-:Y:S04]  /*02e0*/  STS [R7], R6 ;  /* 0x0000000607007388 */ /* 0x000fe80000000800 */
[----:B------:R-:W-:Y:S04]  /*02f0*/  LDS R5, [R7+0x10] ;  /* 0x0000100007057984 */ /* 0x000fe80000000800 */
[----:B------:R-:W0:Y:S02]  /*0300*/  LDS R8, [R7] ;  /* 0x0000000007087984 */ /* 0x000e240000000800 */
        /* <DEDUP_REMOVED lines=9> */
[----:B------:R0:W-:Y:S01]  /*03a0*/  STS [R7], R4 ;  /* 0x0000000407007388 */ /* 0x0001e20000000800 */
[----:B------:R-:W-:Y:S05]  /*03b0*/  @P0 EXIT ;  /* 0x000000000000094d */ /* 0x000fea0003800000 */
[----:B------:R-:W1:Y:S01]  /*03c0*/  S2UR UR5, SR_CgaCtaId ;  /* 0x00000000000579c3 */ /* 0x000e620000008800 */
[----:B------:R-:W-:-:S07]  /*03d0*/  UMOV UR4, 0x400 ;  /* 0x0000040000047882 */ /* 0x000fce0000000000 */
[----:B------:R-:W2:Y:S01]  /*03e0*/  LDC.64 R2, c[0x0][0x388] ;  /* 0x0000e200ff027b82 */ /* 0x000ea20000000a00 */
[----:B-1----:R-:W-:Y:S01]  /*03f0*/  ULEA UR4, UR5, UR4, 0x18 ;  /* 0x0000000405047291 */ /* 0x002fe2000f8ec0ff */
[----:B--2---:R-:W-:-:S08]  /*0400*/  IMAD.WIDE.U32 R2, R0, 0x4, R2 ;  /* 0x0000000400027825 */ /* 0x004fd000078e0002 */
[----:B------:R-:W1:Y:S04]  /*0410*/  LDS R5, [UR4] ;  /* 0x00000004ff057984 */ /* 0x000e680008000800 */
[----:B-1----:R-:W-:Y:S01]  /*0420*/  STG.E desc[UR6][R2.64], R5 ;  /* 0x0000000502007986 */ /* 0x002fe2000c101906 */
[----:B------:R-:W-:Y:S05]  /*0430*/  EXIT ;  /* 0x000000000000794d */ /* 0x000fea0003800000 */
.L_x_2:
[----:B------:R-:W-:-:S00]  /*0440*/  BRA `(.L_x_2) ;  /* 0xfffffffc00fc7947 */ /* 0x000fc0000383ffff */
[----:B------:R-:W-:-:S00]  /*0450*/  NOP ;  /* 0x0000000000007918 */ /* 0x000fc00000000000 */
        /* <DEDUP_REMOVED lines=10> */
.L_x_6:


//--------------------- .text._Z15reduceTreeBasedPfS_i --------------------------
	.section	.text._Z15reduceTreeBasedPfS_i,"ax",@progbits
	.align	128
        .global         _Z15reduceTreeBasedPfS_i
        .type           _Z15reduceTreeBasedPfS_i,@function
        .size           _Z15reduceTreeBasedPfS_i,(.L_x_7 - _Z15reduceTreeBasedPfS_i)
        .other          _Z15reduceTreeBasedPfS_i,@"STO_CUDA_ENTRY STV_DEFAULT"
_Z15reduceTreeBasedPfS_i:
.text._Z15reduceTreeBasedPfS_i:
[----:B------:R-:W-:Y:S01]  /*0000*/  LDC R1, c[0x0][0x37c] ;  /* 0x0000df00ff017b82 */ /* 0x000fe20000000800 */
[----:B------:R-:W0:Y:S01]  /*0010*/  S2R R7, SR_CTAID.X ;  /* 0x0000000000077919 */ /* 0x000e220000002500 */
[----:B------:R-:W0:Y:S01]  /*0020*/  LDCU UR8, c[0x0][0x360] ;  /* 0x00006c00ff0877ac */ /* 0x000e220008000800 */
[----:B------:R-:W-:Y:S01]  /*0030*/  IMAD.MOV.U32 R4, RZ, RZ, RZ ;  /* 0x000000ffff047224 */ /* 0x000fe200078e00ff */
        /* <DEDUP_REMOVED lines=9> */
[----:B------:R-:W-:Y:S01]  /*00d0*/  IMAD.U32 R0, RZ, RZ, UR8 ;  /* 0x00000008ff007e24 */ /* 0x000fe2000f8e00ff */
[----:B------:R-:W-:Y:S01]  /*00e0*/  UMOV UR4, 0x400 ;  /* 0x0000040000047882 */ /* 0x000fe20000000000 */
[----:B------:R-:W-:-:S03]  /*00f0*/  ISETP.NE.AND P0, PT, R6, RZ, PT ;  /* 0x000000ff0600720c */ /* 0x000fc60003f05270 */
[----:B------:R-:W-:Y:S01]  /*0100*/  ISETP.GE.U32.AND P1, PT, R0, 0x2, PT ;  /* 0x000000020000780c */ /* 0x000fe20003f26070 */
[----:B0-----:R-:W-:-:S06]  /*0110*/  ULEA UR4, UR5, UR4, 0x18 ;  /* 0x0000000405047291 */ /* 0x001fcc000f8ec0ff */
[----:B------:R-:W-:-:S05]  /*0120*/  LEA R5, R6, UR4, 0x2 ;  /* 0x0000000406057c11 */ /* 0x000fca000f8e10ff */
[----:B--2---:R0:W-:Y:S01]  /*0130*/  STS [R5], R4 ;  /* 0x0000000405007388 */ /* 0x0041e20000000800 */
[----:B------:R-:W-:Y:S06]  /*0140*/  BAR.SYNC.DEFER_BLOCKING 0x0 ;  /* 0x0000000000007b1d */ /* 0x000fec0000010000 */
[----:B------:R-:W-:Y:S05]  /*0150*/  @!P1 BRA `(.L_x_3) ;  /* 0x00000000002c9947 */ /* 0x000fea0003800000 */
.L_x_4:
        /* <DEDUP_REMOVED lines=8> */
[----:B------:R-:W-:Y:S01]  /*01e0*/  ISETP.GT.U32.AND P1, PT, R0, 0x3, PT ;  /* 0x000000030000780c */ /* 0x000fe20003f24070 */
[----:B------:R-:W-:-:S12]  /*01f0*/  IMAD.MOV.U32 R0, RZ, RZ, R8 ;  /* 0x000000ffff007224 */ /* 0x000fd800078e0008 */
[----:B-1----:R-:W-:Y:S05]  /*0200*/  @P1 BRA `(.L_x_4) ;  /* 0xfffffffc00d41947 */ /* 0x002fea000383ffff */
.L_x_3:
[----:B------:R-:W-:Y:S05]  /*0210*/  @P0 EXIT ;  /* 0x000000000000094d */ /* 0x000fea0003800000 */
[----:B------:R-:W1:Y:S01]  /*0220*/  S2UR UR5, SR_CgaCtaId ;  /* 0x00000000000579c3 */ /* 0x000e620000008800 */
[----:B------:R-:W-:-:S07]  /*0230*/  UMOV UR4, 0x400 ;  /* 0x0000040000047882 */ /* 0x000fce0000000000 */
[----:B------:R-:W2:Y:S01]  /*0240*/  LDC.64 R2, c[0x0][0x388] ;  /* 0x0000e200ff027b82 */ /* 0x000ea20000000a00 */
[----:B-1----:R-:W-:Y:S01]  /*0250*/  ULEA UR4, UR5, UR4, 0x18 ;  /* 0x0000000405047291 */ /* 0x002fe2000f8ec0ff */
[----:B--2---:R-:W-:-:S08]  /*0260*/  IMAD.WIDE.U32 R2, R7, 0x4, R2 ;  /* 0x0000000407027825 */ /* 0x004fd000078e0002 */
[----:B0-----:R-:W0:Y:S04]  /*0270*/  LDS R5, [UR4] ;  /* 0x00000004ff057984 */ /* 0x001e280008000800 */
[----:B0-----:R-:W-:Y:S01]  /*0280*/  STG.E desc[UR6][R2.64], R5 ;  /* 0x0000000502007986 */ /* 0x001fe2000c101906 */
[----:B------:R-:W-:Y:S05]  /*0290*/  EXIT ;  /* 0x000000000000794d */ /* 0x000fea0003800000 */
.L_x_5:
        /* <DEDUP_REMOVED lines=14> */
.L_x_7:


//--------------------- .nv.shared._Z24reduceTreeBasedOptimizedPfS_i --------------------------
	.section	.nv.shared._Z24reduceTreeBasedOptimizedPfS_i,"aw",@nobits
	.sectionflags	@""
	.align	4
.nv.shared._Z24reduceTreeBasedOptimizedPfS_i:
	.zero		2048


//--------------------- .nv.shared.reserved.0     --------------------------
	.section	.nv.shared.reserved.0,"aw",@nobits
	.weak		__nv_reservedSMEM_offset_0_alias
	.size		__nv_reservedSMEM_offset_0_alias, 0, 64
	.other		__nv_reservedSMEM_offset_0_alias,@"STO_CUDA_RESERVED_SHARED STV_DEFAULT"
__nv_reservedSMEM_offset_0_alias:
	.zero		0
	.zero		64


//--------------------- .nv.shared._Z15reduceTreeBasedPfS_i --------------------------
	.section	.nv.shared._Z15reduceTreeBasedPfS_i,"aw",@nobits
	.sectionflags	@""
	.align	4
.nv.shared._Z15reduceTreeBasedPfS_i:
	.zero		2048


//--------------------- .nv.constant0._Z24reduceTreeBasedOptimizedPfS_i --------------------------
	.section	.nv.constant0._Z24reduceTreeBasedOptimizedPfS_i,"a",@progbits
	.sectionflags	@""
	.align	4
.nv.constant0._Z24reduceTreeBasedOptimizedPfS_i:
	.zero		916


//--------------------- .nv.constant0._Z15reduceTreeBasedPfS_i --------------------------
	.section	.nv.constant0._Z15reduceTreeBasedPfS_i,"a",@progbits
	.sectionflags	@""
	.align	4
.nv.constant0._Z15reduceTreeBasedPfS_i:
	.zero		916


//--------------------- SYMBOLS --------------------------

	.type		.nv.reservedSmem.offset0,@object
	.size		.nv.reservedSmem.offset0,0x4
	.type		.nv.reservedSmem.cap,@object
	.size		.nv.reservedSmem.cap,0x4
